//
// Generated by NVIDIA NVVM Compiler
//
// Compiler Build ID: CL-36424714
// Cuda compilation tools, release 13.0, V13.0.88
// Based on NVVM 20.0.0
//

.version 9.0
.target sm_100
.address_size 64

	// .globl	update_accel_instance_handles

.visible .entry update_accel_instance_handles(
	.param .u64 .ptr .align 1 update_accel_instance_handles_param_0,
	.param .u64 .ptr .align 1 update_accel_instance_handles_param_1,
	.param .u32 update_accel_instance_handles_param_2
)
{
	.reg .pred 	%p<2>;
	.reg .b32 	%r<6>;
	.reg .b64 	%rd<10>;

	ld.param.u64 	%rd1, [update_accel_instance_handles_param_0];
	ld.param.u64 	%rd2, [update_accel_instance_handles_param_1];
	ld.param.u32 	%r2, [update_accel_instance_handles_param_2];
	mov.u32 	%r3, %ctaid.x;
	mov.u32 	%r4, %ntid.x;
	mov.u32 	%r5, %tid.x;
	mad.lo.s32 	%r1, %r3, %r4, %r5;
	setp.ge.u32 	%p1, %r1, %r2;
	@%p1 bra 	$L__BB0_2;
	cvta.to.global.u64 	%rd3, %rd2;
	cvta.to.global.u64 	%rd4, %rd1;
	mul.wide.u32 	%rd5, %r1, 16;
	add.s64 	%rd6, %rd3, %rd5;
	ld.global.nc.v2.u64 	{%rd7, %rd8}, [%rd6];
	mad.lo.s64 	%rd9, %rd7, 80, %rd4;
	st.global.u64 	[%rd9+64], %rd8;
$L__BB0_2:
	ret;

}
	// .globl	update_accel
.visible .entry update_accel(
	.param .u64 .ptr .align 1 update_accel_param_0,
	.param .u64 .ptr .align 1 update_accel_param_1,
	.param .u32 update_accel_param_2
)
{
	.reg .pred 	%p<10>;
	.reg .b32 	%r<33>;
	.reg .b32 	%f<13>;
	.reg .b64 	%rd<14>;

	ld.param.u64 	%rd6, [update_accel_param_0];
	ld.param.u64 	%rd7, [update_accel_param_1];
	ld.param.u32 	%r10, [update_accel_param_2];
	mov.u32 	%r11, %ctaid.x;
	mov.u32 	%r12, %ntid.x;
	mov.u32 	%r13, %tid.x;
	mad.lo.s32 	%r1, %r11, %r12, %r13;
	setp.ge.u32 	%p1, %r1, %r10;
	@%p1 bra 	$L__BB1_5;
	cvta.to.global.u64 	%rd8, %rd6;
	cvta.to.global.u64 	%rd9, %rd7;
	mul.wide.u32 	%rd10, %r1, 80;
	add.s64 	%rd1, %rd9, %rd10;
	ld.global.nc.v4.u32 	{%r14, %r2, %r3, %r4}, [%rd1];
	ld.global.nc.v4.f32 	{%f1, %f2, %f3, %f4}, [%rd1+16];
	ld.global.nc.v4.f32 	{%f5, %f6, %f7, %f8}, [%rd1+32];
	ld.global.nc.v4.f32 	{%f9, %f10, %f11, %f12}, [%rd1+48];
	mul.wide.u32 	%rd11, %r14, 80;
	add.s64 	%rd12, %rd8, %rd11;
	add.s64 	%rd2, %rd12, 48;
	.pragma "used_bytes_mask 65295";
	ld.global.v4.u32 	{%r5, %r15, %r6, %r32}, [%rd12+48];
	ld.global.u64 	%rd13, [%rd12+64];
	and.b32  	%r16, %r3, 1;
	setp.eq.b32 	%p2, %r16, 1;
	not.pred 	%p3, %p2;
	@%p3 bra 	$L__BB1_3;
	ld.global.nc.u64 	%rd13, [%rd1+64];
	and.b32  	%r17, %r3, 256;
	setp.eq.s32 	%p4, %r17, 0;
	selp.b32 	%r32, 1, 8, %p4;
$L__BB1_3:
	and.b32  	%r18, %r3, 16;
	setp.eq.s32 	%p5, %r18, 0;
	selp.b32 	%r19, %r6, %r4, %p5;
	and.b32  	%r20, %r3, 12;
	setp.eq.s32 	%p6, %r20, 0;
	and.b32  	%r21, %r32, 1;
	setp.eq.b32 	%p7, %r21, 1;
	and.b32  	%r22, %r32, -13;
	and.b32  	%r23, %r3, 4;
	sub.s32 	%r24, %r22, %r23;
	add.s32 	%r25, %r24, 8;
	selp.b32 	%r26, %r25, %r32, %p7;
	selp.b32 	%r27, %r32, %r26, %p6;
	and.b32  	%r28, %r3, 32;
	setp.eq.s32 	%p8, %r28, 0;
	selp.b32 	%r29, %r5, %r2, %p8;
	mov.b32 	%r30, 0;
	st.global.v4.u32 	[%rd2], {%r29, %r30, %r19, %r27};
	st.global.u64 	[%rd2+16], %rd13;
	and.b32  	%r31, %r3, 2;
	setp.eq.s32 	%p9, %r31, 0;
	@%p9 bra 	$L__BB1_5;
	st.global.v4.f32 	[%rd2+-48], {%f1, %f2, %f3, %f4};
	st.global.v4.f32 	[%rd2+-32], {%f5, %f6, %f7, %f8};
	st.global.v4.f32 	[%rd2+-16], {%f9, %f10, %f11, %f12};
$L__BB1_5:
	ret;

}
	// .globl	update_bindless_array
.visible .entry update_bindless_array(
	.param .u64 .ptr .align 1 update_bindless_array_param_0,
	.param .u64 .ptr .align 1 update_bindless_array_param_1,
	.param .u32 update_bindless_array_param_2
)
{
	.reg .pred 	%p<8>;
	.reg .b32 	%r<9>;
	.reg .b64 	%rd<30>;

	ld.param.u64 	%rd15, [update_bindless_array_param_0];
	ld.param.u64 	%rd16, [update_bindless_array_param_1];
	ld.param.u32 	%r5, [update_bindless_array_param_2];
	mov.u32 	%r6, %ctaid.x;
	mov.u32 	%r7, %ntid.x;
	mov.u32 	%r8, %tid.x;
	mad.lo.s32 	%r1, %r6, %r7, %r8;
	setp.ge.u32 	%p1, %r1, %r5;
	@%p1 bra 	$L__BB2_13;
	cvta.to.global.u64 	%rd17, %rd15;
	cvta.to.global.u64 	%rd18, %rd16;
	mul.wide.u32 	%rd19, %r1, 64;
	add.s64 	%rd1, %rd18, %rd19;
	ld.global.nc.u64 	%rd20, [%rd1];
	ld.global.nc.u32 	%r2, [%rd1+24];
	ld.global.nc.u64 	%rd28, [%rd1+32];
	ld.global.nc.u32 	%r3, [%rd1+44];
	ld.global.nc.u64 	%rd29, [%rd1+48];
	ld.global.nc.u32 	%r4, [%rd1+60];
	shl.b64 	%rd21, %rd20, 5;
	add.s64 	%rd4, %rd17, %rd21;
	ld.global.v2.u64 	{%rd6, %rd5}, [%rd4+16];
	setp.ne.s32 	%p2, %r2, 1;
	@%p2 bra 	$L__BB2_3;
	ld.global.nc.u64 	%rd26, [%rd1+16];
	ld.global.nc.u64 	%rd27, [%rd1+8];
	bra.uni 	$L__BB2_4;
$L__BB2_3:
	ld.global.v2.u64 	{%rd22, %rd23}, [%rd4];
	setp.eq.s32 	%p3, %r2, 2;
	selp.b64 	%rd26, 0, %rd23, %p3;
	selp.b64 	%rd27, 0, %rd22, %p3;
$L__BB2_4:
	setp.eq.s32 	%p4, %r3, 1;
	@%p4 bra 	$L__BB2_8;
	setp.ne.s32 	%p5, %r3, 2;
	@%p5 bra 	$L__BB2_7;
	mov.b64 	%rd28, 0;
	bra.uni 	$L__BB2_8;
$L__BB2_7:
	mov.u64 	%rd28, %rd6;
$L__BB2_8:
	setp.eq.s32 	%p6, %r4, 1;
	@%p6 bra 	$L__BB2_12;
	setp.ne.s32 	%p7, %r4, 2;
	@%p7 bra 	$L__BB2_11;
	mov.b64 	%rd29, 0;
	bra.uni 	$L__BB2_12;
$L__BB2_11:
	mov.u64 	%rd29, %rd5;
$L__BB2_12:
	st.global.v2.u64 	[%rd4], {%rd27, %rd26};
	st.global.v2.u64 	[%rd4+16], {%rd28, %rd29};
$L__BB2_13:
	ret;

}


// ===== COMPILED SASS (sm_100) =====

	.target	sm_100

	.elftype	@"ET_EXEC"


//--------------------- .note.nv.tkinfo           --------------------------
	.section	.note.nv.tkinfo,"",@"SHT_NOTE"
	.sectionflags	@"SHF_NOTE_NV_TKINFO"
	.tkinfo
        /*0018*/ 	.word	0x00000002
        /*0030*/ 	.string	""
        /*0030*/ 	.string	"ptxas"
        /*0030*/ 	.string	"Cuda compilation tools, release 13.0, V13.0.88"
        /*0030*/ 	.string	"Build cuda_13.0.r13.0/compiler.36424714_0"
        /*0030*/ 	.string	"-arch sm_100 -m 64 "



//--------------------- .note.nv.cuinfo           --------------------------
	.section	.note.nv.cuinfo,"",@"SHT_NOTE"
	.sectionflags	@"SHF_NOTE_NV_CUINFO"
        /*0018*/ 	.short	0x0002
        /*001a*/ 	.short	0x0064
        /*001c*/ 	.short	0x0082
	.zero		2


//--------------------- .nv.info                  --------------------------
	.section	.nv.info,"",@"SHT_CUDA_INFO"
	.align	4


	//----- nvinfo : EIATTR_REGCOUNT
	.align		4
        /*0000*/ 	.byte	0x04, 0x2f
        /*0002*/ 	.short	(.L_1 - .L_0)
	.align		4
.L_0:
        /*0004*/ 	.word	index@(update_accel_instance_handles)
        /*0008*/ 	.word	0x0000000c


	//----- nvinfo : EIATTR_FRAME_SIZE
	.align		4
.L_1:
        /*000c*/ 	.byte	0x04, 0x11
        /*000e*/ 	.short	(.L_3 - .L_2)
	.align		4
.L_2:
        /*0010*/ 	.word	index@(update_accel_instance_handles)
        /*0014*/ 	.word	0x00000000


	//----- nvinfo : EIATTR_REGCOUNT
	.align		4
.L_3:
        /*0018*/ 	.byte	0x04, 0x2f
        /*001a*/ 	.short	(.L_5 - .L_4)
	.align		4
.L_4:
        /*001c*/ 	.word	index@(update_accel)
        /*0020*/ 	.word	0x00000016


	//----- nvinfo : EIATTR_FRAME_SIZE
	.align		4
.L_5:
        /*0024*/ 	.byte	0x04, 0x11
        /*0026*/ 	.short	(.L_7 - .L_6)
	.align		4
.L_6:
        /*0028*/ 	.word	index@(update_accel)
        /*002c*/ 	.word	0x00000000


	//----- nvinfo : EIATTR_REGCOUNT
	.align		4
.L_7:
        /*0030*/ 	.byte	0x04, 0x2f
        /*0032*/ 	.short	(.L_9 - .L_8)
	.align		4
.L_8:
        /*0034*/ 	.word	index@(update_bindless_array)
        /*0038*/ 	.word	0x0000001a


	//----- nvinfo : EIATTR_FRAME_SIZE
	.align		4
.L_9:
        /*003c*/ 	.byte	0x04, 0x11
        /*003e*/ 	.short	(.L_11 - .L_10)
	.align		4
.L_10:
        /*0040*/ 	.word	index@(update_bindless_array)
        /*0044*/ 	.word	0x00000000


	//----- nvinfo : EIATTR_MIN_STACK_SIZE
	.align		4
.L_11:
        /*0048*/ 	.byte	0x04, 0x12
        /*004a*/ 	.short	(.L_13 - .L_12)
	.align		4
.L_12:
        /*004c*/ 	.word	index@(update_bindless_array)
        /*0050*/ 	.word	0x00000000


	//----- nvinfo : EIATTR_MIN_STACK_SIZE
	.align		4
.L_13:
        /*0054*/ 	.byte	0x04, 0x12
        /*0056*/ 	.short	(.L_15 - .L_14)
	.align		4
.L_14:
        /*0058*/ 	.word	index@(update_accel)
        /*005c*/ 	.word	0x00000000


	//----- nvinfo : EIATTR_MIN_STACK_SIZE
	.align		4
.L_15:
        /*0060*/ 	.byte	0x04, 0x12
        /*0062*/ 	.short	(.L_17 - .L_16)
	.align		4
.L_16:
        /*0064*/ 	.word	index@(update_accel_instance_handles)
        /*0068*/ 	.word	0x00000000
.L_17:


//--------------------- .nv.compat                --------------------------
	.section	.nv.compat,"",@"SHT_CUDA_COMPAT_INFO"
	.align	4
        /*0000*/ 	.byte	0x02, 0x09, 0x00, 0x00, 0x02, 0x02, 0x01, 0x00, 0x02, 0x05, 0x05, 0x00, 0x03, 0x07, 0x01, 0x01
        /*0010*/ 	.byte	0x02, 0x03, 0x00, 0x00, 0x02, 0x06, 0x01, 0x00, 0x04, 0x0b, 0x08, 0x00, 0x09, 0x00, 0x00, 0x00
        /*0020*/ 	.byte	0x00, 0x00, 0x00, 0x00


//--------------------- .nv.info.update_bindless_array --------------------------
	.section	.nv.info.update_bindless_array,"",@"SHT_CUDA_INFO"
	.sectionflags	@""
	.align	4


	//----- nvinfo : EIATTR_CUDA_API_VERSION
	.align		4
        /*0000*/ 	.byte	0x04, 0x37
        /*0002*/ 	.short	(.L_19 - .L_18)
.L_18:
        /*0004*/ 	.word	0x00000082


	//----- nvinfo : EIATTR_KPARAM_INFO
	.align		4
.L_19:
        /*0008*/ 	.byte	0x04, 0x17
        /*000a*/ 	.short	(.L_21 - .L_20)
.L_20:
        /*000c*/ 	.word	0x00000000
        /*0010*/ 	.short	0x0002
        /*0012*/ 	.short	0x0010
        /*0014*/ 	.byte	0x00, 0xf0, 0x11, 0x00


	//----- nvinfo : EIATTR_KPARAM_INFO
	.align		4
.L_21:
        /*0018*/ 	.byte	0x04, 0x17
        /*001a*/ 	.short	(.L_23 - .L_22)
.L_22:
        /*001c*/ 	.word	0x00000000
        /*0020*/ 	.short	0x0001
        /*0022*/ 	.short	0x0008
        /*0024*/ 	.byte	0x00, 0xf5, 0x21, 0x00


	//----- nvinfo : EIATTR_KPARAM_INFO
	.align		4
.L_23:
        /*0028*/ 	.byte	0x04, 0x17
        /*002a*/ 	.short	(.L_25 - .L_24)
.L_24:
        /*002c*/ 	.word	0x00000000
        /*0030*/ 	.short	0x0000
        /*0032*/ 	.short	0x0000
        /*0034*/ 	.byte	0x00, 0xf5, 0x21, 0x00


	//----- nvinfo : EIATTR_SPARSE_MMA_MASK
	.align		4
.L_25:
        /*0038*/ 	.byte	0x03, 0x50
        /*003a*/ 	.short	0x0000


	//----- nvinfo : EIATTR_MAXREG_COUNT
	.align		4
        /*003c*/ 	.byte	0x03, 0x1b
        /*003e*/ 	.short	0x00ff


	//----- nvinfo : EIATTR_MERCURY_ISA_VERSION
	.align		4
        /*0040*/ 	.byte	0x03, 0x5f
        /*0042*/ 	.short	0x0101


	//----- nvinfo : EIATTR_VRC_CTA_INIT_COUNT
	.align		4
        /*0044*/ 	.byte	0x02, 0x4a
	.zero		1
	.zero		1


	//----- nvinfo : EIATTR_EXIT_INSTR_OFFSETS
	.align		4
        /*0048*/ 	.byte	0x04, 0x1c
        /*004a*/ 	.short	(.L_27 - .L_26)


	//   ....[0]....
.L_26:
        /*004c*/ 	.word	0x00000070


	//   ....[1]....
        /*0050*/ 	.word	0x00000340


	//----- nvinfo : EIATTR_CRS_STACK_SIZE
	.align		4
.L_27:
        /*0054*/ 	.byte	0x04, 0x1e
        /*0056*/ 	.short	(.L_29 - .L_28)
.L_28:
        /*0058*/ 	.word	0x00000000


	//----- nvinfo : EIATTR_CBANK_PARAM_SIZE
	.align		4
.L_29:
        /*005c*/ 	.byte	0x03, 0x19
        /*005e*/ 	.short	0x0014


	//----- nvinfo : EIATTR_PARAM_CBANK
	.align		4
        /*0060*/ 	.byte	0x04, 0x0a
        /*0062*/ 	.short	(.L_31 - .L_30)
	.align		4
.L_30:
        /*0064*/ 	.word	index@(.nv.constant0.update_bindless_array)
        /*0068*/ 	.short	0x0380
        /*006a*/ 	.short	0x0014


	//----- nvinfo : EIATTR_SW_WAR
	.align		4
.L_31:
        /*006c*/ 	.byte	0x04, 0x36
        /*006e*/ 	.short	(.L_33 - .L_32)
.L_32:
        /*0070*/ 	.word	0x00000008
.L_33:


//--------------------- .nv.info.update_accel     --------------------------
	.section	.nv.info.update_accel,"",@"SHT_CUDA_INFO"
	.sectionflags	@""
	.align	4


	//----- nvinfo : EIATTR_CUDA_API_VERSION
	.align		4
        /*0000*/ 	.byte	0x04, 0x37
        /*0002*/ 	.short	(.L_35 - .L_34)
.L_34:
        /*0004*/ 	.word	0x00000082


	//----- nvinfo : EIATTR_KPARAM_INFO
	.align		4
.L_35:
        /*0008*/ 	.byte	0x04, 0x17
        /*000a*/ 	.short	(.L_37 - .L_36)
.L_36:
        /*000c*/ 	.word	0x00000000
        /*0010*/ 	.short	0x0002
        /*0012*/ 	.short	0x0010
        /*0014*/ 	.byte	0x00, 0xf0, 0x11, 0x00


	//----- nvinfo : EIATTR_KPARAM_INFO
	.align		4
.L_37:
        /*0018*/ 	.byte	0x04, 0x17
        /*001a*/ 	.short	(.L_39 - .L_38)
.L_38:
        /*001c*/ 	.word	0x00000000
        /*0020*/ 	.short	0x0001
        /*0022*/ 	.short	0x0008
        /*0024*/ 	.byte	0x00, 0xf5, 0x21, 0x00


	//----- nvinfo : EIATTR_KPARAM_INFO
	.align		4
.L_39:
        /*0028*/ 	.byte	0x04, 0x17
        /*002a*/ 	.short	(.L_41 - .L_40)
.L_40:
        /*002c*/ 	.word	0x00000000
        /*0030*/ 	.short	0x0000
        /*0032*/ 	.short	0x0000
        /*0034*/ 	.byte	0x00, 0xf5, 0x21, 0x00


	//----- nvinfo : EIATTR_SPARSE_MMA_MASK
	.align		4
.L_41:
        /*0038*/ 	.byte	0x03, 0x50
        /*003a*/ 	.short	0x0000


	//----- nvinfo : EIATTR_MAXREG_COUNT
	.align		4
        /*003c*/ 	.byte	0x03, 0x1b
        /*003e*/ 	.short	0x00ff


	//----- nvinfo : EIATTR_MERCURY_ISA_VERSION
	.align		4
        /*0040*/ 	.byte	0x03, 0x5f
        /*0042*/ 	.short	0x0101


	//----- nvinfo : EIATTR_UNUSED_LOAD_BYTE_OFFSET
	.align		4
        /*0044*/ 	.byte	0x04, 0x44
        /*0046*/ 	.short	(.L_43 - .L_42)


	//   ....[0]....
.L_42:
        /*0048*/ 	.word	0x000000f0
        /*004c*/ 	.word	0x0000ff0f


	//----- nvinfo : EIATTR_VRC_CTA_INIT_COUNT
	.align		4
.L_43:
        /*0050*/ 	.byte	0x02, 0x4a
	.zero		1
	.zero		1


	//----- nvinfo : EIATTR_EXIT_INSTR_OFFSETS
	.align		4
        /*0054*/ 	.byte	0x04, 0x1c
        /*0056*/ 	.short	(.L_45 - .L_44)


	//   ....[0]....
.L_44:
        /*0058*/ 	.word	0x00000070


	//   ....[1]....
        /*005c*/ 	.word	0x00000240


	//   ....[2]....
        /*0060*/ 	.word	0x000002b0


	//----- nvinfo : EIATTR_CBANK_PARAM_SIZE
	.align		4
.L_45:
        /*0064*/ 	.byte	0x03, 0x19
        /*0066*/ 	.short	0x0014


	//----- nvinfo : EIATTR_PARAM_CBANK
	.align		4
        /*0068*/ 	.byte	0x04, 0x0a
        /*006a*/ 	.short	(.L_47 - .L_46)
	.align		4
.L_46:
        /*006c*/ 	.word	index@(.nv.constant0.update_accel)
        /*0070*/ 	.short	0x0380
        /*0072*/ 	.short	0x0014


	//----- nvinfo : EIATTR_SW_WAR
	.align		4
.L_47:
        /*0074*/ 	.byte	0x04, 0x36
        /*0076*/ 	.short	(.L_49 - .L_48)
.L_48:
        /*0078*/ 	.word	0x00000008
.L_49:


//--------------------- .nv.info.update_accel_instance_handles --------------------------
	.section	.nv.info.update_accel_instance_handles,"",@"SHT_CUDA_INFO"
	.sectionflags	@""
	.align	4


	//----- nvinfo : EIATTR_CUDA_API_VERSION
	.align		4
        /*0000*/ 	.byte	0x04, 0x37
        /*0002*/ 	.short	(.L_51 - .L_50)
.L_50:
        /*0004*/ 	.word	0x00000082


	//----- nvinfo : EIATTR_KPARAM_INFO
	.align		4
.L_51:
        /*0008*/ 	.byte	0x04, 0x17
        /*000a*/ 	.short	(.L_53 - .L_52)
.L_52:
        /*000c*/ 	.word	0x00000000
        /*0010*/ 	.short	0x0002
        /*0012*/ 	.short	0x0010
        /*0014*/ 	.byte	0x00, 0xf0, 0x11, 0x00


	//----- nvinfo : EIATTR_KPARAM_INFO
	.align		4
.L_53:
        /*0018*/ 	.byte	0x04, 0x17
        /*001a*/ 	.short	(.L_55 - .L_54)
.L_54:
        /*001c*/ 	.word	0x00000000
        /*0020*/ 	.short	0x0001
        /*0022*/ 	.short	0x0008
        /*0024*/ 	.byte	0x00, 0xf5, 0x21, 0x00


	//----- nvinfo : EIATTR_KPARAM_INFO
	.align		4
.L_55:
        /*0028*/ 	.byte	0x04, 0x17
        /*002a*/ 	.short	(.L_57 - .L_56)
.L_56:
        /*002c*/ 	.word	0x00000000
        /*0030*/ 	.short	0x0000
        /*0032*/ 	.short	0x0000
        /*0034*/ 	.byte	0x00, 0xf5, 0x21, 0x00


	//----- nvinfo : EIATTR_SPARSE_MMA_MASK
	.align		4
.L_57:
        /*0038*/ 	.byte	0x03, 0x50
        /*003a*/ 	.short	0x0000


	//----- nvinfo : EIATTR_MAXREG_COUNT
	.align		4
        /*003c*/ 	.byte	0x03, 0x1b
        /*003e*/ 	.short	0x00ff


	//----- nvinfo : EIATTR_MERCURY_ISA_VERSION
	.align		4
        /*0040*/ 	.byte	0x03, 0x5f
        /*0042*/ 	.short	0x0101


	//----- nvinfo : EIATTR_VRC_CTA_INIT_COUNT
	.align		4
        /*0044*/ 	.byte	0x02, 0x4a
	.zero		1
	.zero		1


	//----- nvinfo : EIATTR_EXIT_INSTR_OFFSETS
	.align		4
        /*0048*/ 	.byte	0x04, 0x1c
        /*004a*/ 	.short	(.L_59 - .L_58)


	//   ....[0]....
.L_58:
        /*004c*/ 	.word	0x00000070


	//   ....[1]....
        /*0050*/ 	.word	0x00000110


	//----- nvinfo : EIATTR_CBANK_PARAM_SIZE
	.align		4
.L_59:
        /*0054*/ 	.byte	0x03, 0x19
        /*0056*/ 	.short	0x0014


	//----- nvinfo : EIATTR_PARAM_CBANK
	.align		4
        /*0058*/ 	.byte	0x04, 0x0a
        /*005a*/ 	.short	(.L_61 - .L_60)
	.align		4
.L_60:
        /*005c*/ 	.word	index@(.nv.constant0.update_accel_instance_handles)
        /*0060*/ 	.short	0x0380
        /*0062*/ 	.short	0x0014


	//----- nvinfo : EIATTR_SW_WAR
	.align		4
.L_61:
        /*0064*/ 	.byte	0x04, 0x36
        /*0066*/ 	.short	(.L_63 - .L_62)
.L_62:
        /*0068*/ 	.word	0x00000008
.L_63:


//--------------------- .nv.callgraph             --------------------------
	.section	.nv.callgraph,"",@"SHT_CUDA_CALLGRAPH"
	.align	4
	.sectionentsize	8
	.align		4
        /*0000*/ 	.word	0x00000000
	.align		4
        /*0004*/ 	.word	0xffffffff
	.align		4
        /*0008*/ 	.word	0x00000000
	.align		4
        /*000c*/ 	.word	0xfffffffe
	.align		4
        /*0010*/ 	.word	0x00000000
	.align		4
        /*0014*/ 	.word	0xfffffffd
	.align		4
        /*0018*/ 	.word	0x00000000
	.align		4
        /*001c*/ 	.word	0xfffffffc


//--------------------- .text.update_bindless_array --------------------------
	.section	.text.update_bindless_array,"ax",@progbits
	.align	128
        .global         update_bindless_array
        .type           update_bindless_array,@function
        .size           update_bindless_array,(.L_x_7 - update_bindless_array)
        .other          update_bindless_array,@"STO_CUDA_ENTRY STV_DEFAULT"
update_bindless_array:
.text.update_bindless_array:
[----:B------:R-:W-:Y:S01]  /*0000*/  LDC R1, c[0x0][0x37c] ;  /* 0x0000df00ff017b82 */ /* 0x000fe20000000800 */
[----:B------:R-:W0:Y:S07]  /*0010*/  S2R R0, SR_TID.X ;  /* 0x0000000000007919 */ /* 0x000e2e0000002100 */
[----:B------:R-:W0:Y:S01]  /*0020*/  S2UR UR4, SR_CTAID.X ;  /* 0x00000000000479c3 */ /* 0x000e220000002500 */
[----:B------:R-:W1:Y:S07]  /*0030*/  LDCU UR5, c[0x0][0x390] ;  /* 0x00007200ff0577ac */ /* 0x000e6e0008000800 */
[----:B------:R-:W0:Y:S02]  /*0040*/  LDC R3, c[0x0][0x360] ;  /* 0x0000d800ff037b82 */ /* 0x000e240000000800 */
[----:B0-----:R-:W-:-:S05]  /*0050*/  IMAD R3, R3, UR4, R0 ;  /* 0x0000000403037c24 */ /* 0x001fca000f8e0200 */
[----:B-1----:R-:W-:-:S13]  /*0060*/  ISETP.GE.U32.AND P0, PT, R3, UR5, PT ;  /* 0x0000000503007c0c */ /* 0x002fda000bf06070 */
[----:B------:R-:W-:Y:S05]  /*0070*/  @P0 EXIT ;  /* 0x000000000000094d */ /* 0x000fea0003800000 */
[----:B------:R-:W0:Y:S01]  /*0080*/  LDC.64 R16, c[0x0][0x388] ;  /* 0x0000e200ff107b82 */ /* 0x000e220000000a00 */
[----:B------:R-:W1:Y:S01]  /*0090*/  LDCU.64 UR4, c[0x0][0x358] ;  /* 0x00006b00ff0477ac */ /* 0x000e620008000a00 */
[----:B------:R-:W2:Y:S01]  /*00a0*/  LDCU.64 UR6, c[0x0][0x380] ;  /* 0x00007000ff0677ac */ /* 0x000ea20008000a00 */
[----:B0-----:R-:W-:-:S05]  /*00b0*/  IMAD.WIDE.U32 R16, R3, 0x40, R16 ;  /* 0x0000004003107825 */ /* 0x001fca00078e0010 */
[----:B-1----:R-:W3:Y:S04]  /*00c0*/  LDG.E.CONSTANT R19, desc[UR4][R16.64+0x18] ;  /* 0x0000180410137981 */ /* 0x002ee8000c1e9900 */
[----:B------:R-:W2:Y:S04]  /*00d0*/  LDG.E.64.CONSTANT R4, desc[UR4][R16.64] ;  /* 0x0000000410047981 */ /* 0x000ea8000c1e9b00 */
[----:B------:R-:W4:Y:S04]  /*00e0*/  LDG.E.CONSTANT R0, desc[UR4][R16.64+0x2c] ;  /* 0x00002c0410007981 */ /* 0x000f28000c1e9900 */
[----:B------:R-:W4:Y:S04]  /*00f0*/  LDG.E.CONSTANT R18, desc[UR4][R16.64+0x3c] ;  /* 0x00003c0410127981 */ /* 0x000f28000c1e9900 */
[----:B------:R0:W5:Y:S01]  /*0100*/  LDG.E.64.CONSTANT R6, desc[UR4][R16.64+0x30] ;  /* 0x0000300410067981 */ /* 0x000162000c1e9b00 */
[----:B---3--:R-:W-:-:S02]  /*0110*/  ISETP.NE.AND P1, PT, R19, 0x1, PT ;  /* 0x000000011300780c */ /* 0x008fc40003f25270 */
[----:B--2---:R-:W-:-:S04]  /*0120*/  LEA R2, P0, R4, UR6, 0x5 ;  /* 0x0000000604027c11 */ /* 0x004fc8000f8028ff */
[----:B------:R-:W-:Y:S02]  /*0130*/  LEA.HI.X R3, R4, UR7, R5, 0x5, P0 ;  /* 0x0000000704037c11 */ /* 0x000fe400080f2c05 */
[----:B------:R0:W5:Y:S05]  /*0140*/  LDG.E.64.CONSTANT R4, desc[UR4][R16.64+0x20] ;  /* 0x0000200410047981 */ /* 0x00016a000c1e9b00 */
[----:B------:R0:W5:Y:S04]  /*0150*/  @!P1 LDG.E.64.CONSTANT R22, desc[UR4][R16.64+0x10] ;  /* 0x0000100410169981 */ /* 0x000168000c1e9b00 */
[----:B------:R-:W2:Y:S04]  /*0160*/  @P1 LDG.E.128 R12, desc[UR4][R2.64] ;  /* 0x00000004020c1981 */ /* 0x000ea8000c1e1d00 */
[----:B------:R0:W5:Y:S04]  /*0170*/  @!P1 LDG.E.64.CONSTANT R20, desc[UR4][R16.64+0x8] ;  /* 0x0000080410149981 */ /* 0x000168000c1e9b00 */
[----:B------:R0:W5:Y:S01]  /*0180*/  LDG.E.128 R8, desc[UR4][R2.64+0x10] ;  /* 0x0000100402087981 */ /* 0x000162000c1e1d00 */
[----:B----4-:R-:W-:Y:S01]  /*0190*/  ISETP.NE.AND P3, PT, R0, 0x1, PT ;  /* 0x000000010000780c */ /* 0x010fe20003f65270 */
[----:B------:R-:W-:Y:S01]  /*01a0*/  BSSY.RECONVERGENT B0, `(.L_x_0) ;  /* 0x000000c000007945 */ /* 0x000fe20003800200 */
[----:B------:R-:W-:-:S02]  /*01b0*/  @P1 ISETP.NE.AND P2, PT, R19, 0x2, PT ;  /* 0x000000021300180c */ /* 0x000fc40003f45270 */
[----:B------:R-:W-:Y:S02]  /*01c0*/  ISETP.NE.AND P0, PT, R18, 0x1, PT ;  /* 0x000000011200780c */ /* 0x000fe40003f05270 */
[----:B--2---:R-:W-:Y:S02]  /*01d0*/  @P1 SEL R22, R14, RZ, P2 ;  /* 0x000000ff0e161207 */ /* 0x004fe40001000000 */
[----:B------:R-:W-:Y:S02]  /*01e0*/  @P1 SEL R23, R15, RZ, P2 ;  /* 0x000000ff0f171207 */ /* 0x000fe40001000000 */
[----:B------:R-:W-:Y:S02]  /*01f0*/  @P1 SEL R20, R12, RZ, P2 ;  /* 0x000000ff0c141207 */ /* 0x000fe40001000000 */
[----:B------:R-:W-:Y:S01]  /*0200*/  @P1 SEL R21, R13, RZ, P2 ;  /* 0x000000ff0d151207 */ /* 0x000fe20001000000 */
[----:B0-----:R-:W-:Y:S06]  /*0210*/  @!P3 BRA `(.L_x_1) ;  /* 0x000000000010b947 */ /* 0x001fec0003800000 */
[----:B------:R-:W-:-:S13]  /*0220*/  ISETP.NE.AND P1, PT, R0, 0x2, PT ;  /* 0x000000020000780c */ /* 0x000fda0003f25270 */
[----:B-----5:R-:W-:Y:S02]  /*0230*/  @!P1 CS2R R4, SRZ ;  /* 0x0000000000049805 */ /* 0x020fe4000001ff00 */
[----:B------:R-:W-:Y:S02]  /*0240*/  @P1 IMAD.MOV.U32 R4, RZ, RZ, R8 ;  /* 0x000000ffff041224 */ /* 0x000fe400078e0008 */
[----:B------:R-:W-:-:S07]  /*0250*/  @P1 IMAD.MOV.U32 R5, RZ, RZ, R9 ;  /* 0x000000ffff051224 */ /* 0x000fce00078e0009 */
.L_x_1:
[----:B------:R-:W-:Y:S05]  /*0260*/  BSYNC.RECONVERGENT B0 ;  /* 0x0000000000007941 */ /* 0x000fea0003800200 */
.L_x_0:
[----:B------:R-:W-:Y:S01]  /*0270*/  BSSY.RECONVERGENT B0, `(.L_x_2) ;  /* 0x000000a000007945 */ /* 0x000fe20003800200 */
[----:B-----5:R-:W-:Y:S02]  /*0280*/  IMAD.MOV.U32 R14, RZ, RZ, R22 ;  /* 0x000000ffff0e7224 */ /* 0x020fe400078e0016 */
[----:B------:R-:W-:Y:S02]  /*0290*/  IMAD.MOV.U32 R15, RZ, RZ, R23 ;  /* 0x000000ffff0f7224 */ /* 0x000fe400078e0017 */
[----:B------:R-:W-:Y:S02]  /*02a0*/  IMAD.MOV.U32 R12, RZ, RZ, R20 ;  /* 0x000000ffff0c7224 */ /* 0x000fe400078e0014 */
[----:B------:R-:W-:Y:S01]  /*02b0*/  IMAD.MOV.U32 R13, RZ, RZ, R21 ;  /* 0x000000ffff0d7224 */ /* 0x000fe200078e0015 */
[----:B------:R-:W-:Y:S06]  /*02c0*/  @!P0 BRA `(.L_x_3) ;  /* 0x0000000000108947 */ /* 0x000fec0003800000 */
[----:B------:R-:W-:-:S13]  /*02d0*/  ISETP.NE.AND P0, PT, R18, 0x2, PT ;  /* 0x000000021200780c */ /* 0x000fda0003f05270 */
[----:B------:R-:W-:Y:S02]  /*02e0*/  @!P0 CS2R R6, SRZ ;  /* 0x0000000000068805 */ /* 0x000fe4000001ff00 */
[----:B------:R-:W-:Y:S02]  /*02f0*/  @P0 IMAD.MOV.U32 R6, RZ, RZ, R10 ;  /* 0x000000ffff060224 */ /* 0x000fe400078e000a */
[----:B------:R-:W-:-:S07]  /*0300*/  @P0 IMAD.MOV.U32 R7, RZ, RZ, R11 ;  /* 0x000000ffff070224 */ /* 0x000fce00078e000b */
.L_x_3:
[----:B------:R-:W-:Y:S05]  /*0310*/  BSYNC.RECONVERGENT B0 ;  /* 0x0000000000007941 */ /* 0x000fea0003800200 */
.L_x_2:
[----:B------:R-:W-:Y:S04]  /*0320*/  STG.E.128 desc[UR4][R2.64], R12 ;  /* 0x0000000c02007986 */ /* 0x000fe8000c101d04 */
[----:B------:R-:W-:Y:S01]  /*0330*/  STG.E.128 desc[UR4][R2.64+0x10], R4 ;  /* 0x0000100402007986 */ /* 0x000fe2000c101d04 */
[----:B------:R-:W-:Y:S05]  /*0340*/  EXIT ;  /* 0x000000000000794d */ /* 0x000fea0003800000 */
.L_x_4:
[----:B------:R-:W-:-:S00]  /*0350*/  BRA `(.L_x_4) ;  /* 0xfffffffc00fc7947 */ /* 0x000fc0000383ffff */
[----:B------:R-:W-:-:S00]  /*0360*/  NOP ;  /* 0x0000000000007918 */ /* 0x000fc00000000000 */
        /* <DEDUP_REMOVED lines=9> */
.L_x_7:


//--------------------- .text.update_accel        --------------------------
	.section	.text.update_accel,"ax",@progbits
	.align	128
        .global         update_accel
        .type           update_accel,@function
        .size           update_accel,(.L_x_8 - update_accel)
        .other          update_accel,@"STO_CUDA_ENTRY STV_DEFAULT"
update_accel:
.text.update_accel:
        /* <DEDUP_REMOVED lines=10> */
[----:B0-----:R-:W-:-:S06]  /*00a0*/  IMAD.WIDE.U32 R12, R3, 0x50, R12 ;  /* 0x00000050030c7825 */ /* 0x001fcc00078e000c */
[----:B------:R-:W0:Y:S01]  /*00b0*/  LDC.64 R2, c[0x0][0x380] ;  /* 0x0000e000ff027b82 */ /* 0x000e220000000a00 */
[----:B-1----:R-:W0:Y:S02]  /*00c0*/  LDG.E.128.CONSTANT R4, desc[UR4][R12.64] ;  /* 0x000000040c047981 */ /* 0x002e24000c1e9d00 */
[----:B0-----:R-:W-:-:S05]  /*00d0*/  IMAD.WIDE.U32 R2, R4, 0x50, R2 ;  /* 0x0000005004027825 */ /* 0x001fca00078e0002 */
[----:B------:R0:W2:Y:S04]  /*00e0*/  LDG.E.64 R14, desc[UR4][R2.64+0x40] ;  /* 0x00004004020e7981 */ /* 0x0000a8000c1e1b00 */
[----:B------:R-:W3:Y:S01]  /*00f0*/  LDG.E.128 R8, desc[UR4][R2.64+0x30] ;  /* 0x0000300402087981 */ /* 0x000ee2000c1e1d00 */
[----:B------:R-:W-:-:S04]  /*0100*/  LOP3.LUT R0, R6, 0x1, RZ, 0xc0, !PT ;  /* 0x0000000106007812 */ /* 0x000fc800078ec0ff */
[----:B------:R-:W-:Y:S02]  /*0110*/  ISETP.NE.U32.AND P0, PT, R0, 0x1, PT ;  /* 0x000000010000780c */ /* 0x000fe40003f05070 */
[----:B------:R-:W-:-:S11]  /*0120*/  LOP3.LUT P2, RZ, R6, 0xc, RZ, 0xc0, !PT ;  /* 0x0000000c06ff7812 */ /* 0x000fd6000784c0ff */
[----:B------:R-:W-:Y:S01]  /*0130*/  @!P0 IMAD.MOV.U32 R0, RZ, RZ, 0x1 ;  /* 0x00000001ff008424 */ /* 0x000fe200078e00ff */
[----:B------:R-:W-:Y:S01]  /*0140*/  @!P0 LOP3.LUT P1, RZ, R6, 0x100, RZ, 0xc0, !PT ;  /* 0x0000010006ff8812 */ /* 0x000fe2000782c0ff */
[----:B--2---:R-:W2:Y:S03]  /*0150*/  @!P0 LDG.E.64.CONSTANT R14, desc[UR4][R12.64+0x40] ;  /* 0x000040040c0e8981 */ /* 0x004ea6000c1e9b00 */
[----:B---3--:R-:W-:Y:S02]  /*0160*/  @!P0 SEL R11, R0, 0x8, !P1 ;  /* 0x00000008000b8807 */ /* 0x008fe40004800000 */
[C---:B------:R-:W-:Y:S02]  /*0170*/  LOP3.LUT P0, RZ, R6.reuse, 0x10, RZ, 0xc0, !PT ;  /* 0x0000001006ff7812 */ /* 0x040fe4000780c0ff */
[----:B------:R-:W-:Y:S02]  /*0180*/  LOP3.LUT R0, R11, 0x1, RZ, 0xc0, !PT ;  /* 0x000000010b007812 */ /* 0x000fe400078ec0ff */
[----:B------:R-:W-:-:S02]  /*0190*/  LOP3.LUT R9, R6, 0x4, RZ, 0xc0, !PT ;  /* 0x0000000406097812 */ /* 0x000fc400078ec0ff */
[----:B------:R-:W-:Y:S02]  /*01a0*/  ISETP.NE.U32.AND P3, PT, R0, 0x1, PT ;  /* 0x000000010000780c */ /* 0x000fe40003f65070 */
[----:B------:R-:W-:Y:S02]  /*01b0*/  LOP3.LUT R4, R11, 0xfffffff3, RZ, 0xc0, !PT ;  /* 0xfffffff30b047812 */ /* 0x000fe400078ec0ff */
[----:B------:R-:W-:Y:S02]  /*01c0*/  R2P PR, R6, 0x22 ;  /* 0x0000002206007804 */ /* 0x000fe40000000000 */
[----:B------:R-:W-:Y:S01]  /*01d0*/  IADD3 R4, PT, PT, R4, 0x8, -R9 ;  /* 0x0000000804047810 */ /* 0x000fe20007ffe809 */
[----:B------:R-:W-:Y:S01]  /*01e0*/  IMAD.MOV.U32 R9, RZ, RZ, RZ ;  /* 0x000000ffff097224 */ /* 0x000fe200078e00ff */
[----:B------:R-:W-:Y:S02]  /*01f0*/  SEL R10, R10, R7, !P0 ;  /* 0x000000070a0a7207 */ /* 0x000fe40004000000 */
[----:B------:R-:W-:-:S02]  /*0200*/  @P2 SEL R11, R4, R11, !P3 ;  /* 0x0000000b040b2207 */ /* 0x000fc40005800000 */
[----:B------:R-:W-:-:S05]  /*0210*/  SEL R8, R8, R5, !P5 ;  /* 0x0000000508087207 */ /* 0x000fca0006800000 */
[----:B------:R0:W-:Y:S04]  /*0220*/  STG.E.128 desc[UR4][R2.64+0x30], R8 ;  /* 0x0000300802007986 */ /* 0x0001e8000c101d04 */
[----:B--2---:R0:W-:Y:S01]  /*0230*/  STG.E.64 desc[UR4][R2.64+0x40], R14 ;  /* 0x0000400e02007986 */ /* 0x0041e2000c101b04 */
[----:B------:R-:W-:Y:S05]  /*0240*/  @!P1 EXIT ;  /* 0x000000000000994d */ /* 0x000fea0003800000 */
[----:B------:R-:W2:Y:S04]  /*0250*/  LDG.E.128.CONSTANT R4, desc[UR4][R12.64+0x10] ;  /* 0x000010040c047981 */ /* 0x000ea8000c1e9d00 */
[----:B0-----:R-:W3:Y:S04]  /*0260*/  LDG.E.128.CONSTANT R8, desc[UR4][R12.64+0x20] ;  /* 0x000020040c087981 */ /* 0x001ee8000c1e9d00 */
[----:B------:R-:W4:Y:S04]  /*0270*/  LDG.E.128.CONSTANT R16, desc[UR4][R12.64+0x30] ;  /* 0x000030040c107981 */ /* 0x000f28000c1e9d00 */
[----:B--2---:R-:W-:Y:S04]  /*0280*/  STG.E.128 desc[UR4][R2.64], R4 ;  /* 0x0000000402007986 */ /* 0x004fe8000c101d04 */
[----:B---3--:R-:W-:Y:S04]  /*0290*/  STG.E.128 desc[UR4][R2.64+0x10], R8 ;  /* 0x0000100802007986 */ /* 0x008fe8000c101d04 */
[----:B----4-:R-:W-:Y:S01]  /*02a0*/  STG.E.128 desc[UR4][R2.64+0x20], R16 ;  /* 0x0000201002007986 */ /* 0x010fe2000c101d04 */
[----:B------:R-:W-:Y:S05]  /*02b0*/  EXIT ;  /* 0x000000000000794d */ /* 0x000fea0003800000 */
.L_x_5:
        /* <DEDUP_REMOVED lines=12> */
.L_x_8:


//--------------------- .text.update_accel_instance_handles --------------------------
	.section	.text.update_accel_instance_handles,"ax",@progbits
	.align	128
        .global         update_accel_instance_handles
        .type           update_accel_instance_handles,@function
        .size           update_accel_instance_handles,(.L_x_9 - update_accel_instance_handles)
        .other          update_accel_instance_handles,@"STO_CUDA_ENTRY STV_DEFAULT"
update_accel_instance_handles:
.text.update_accel_instance_handles:
        /* <DEDUP_REMOVED lines=9> */
[----:B------:R-:W1:Y:S07]  /*0090*/  LDCU.64 UR4, c[0x0][0x358] ;  /* 0x00006b00ff0477ac */ /* 0x000e6e0008000a00 */
[----:B------:R-:W2:Y:S01]  /*00a0*/  LDC.64 R8, c[0x0][0x380] ;  /* 0x0000e000ff087b82 */ /* 0x000ea20000000a00 */
[----:B0-----:R-:W-:-:S05]  /*00b0*/  IMAD.WIDE.U32 R2, R5, 0x10, R2 ;  /* 0x0000001005027825 */ /* 0x001fca00078e0002 */
[----:B-1----:R-:W2:Y:S02]  /*00c0*/  LDG.E.128.CONSTANT R4, desc[UR4][R2.64] ;  /* 0x0000000402047981 */ /* 0x002ea4000c1e9d00 */
[----:B--2---:R-:W-:-:S04]  /*00d0*/  IMAD.WIDE.U32 R8, R4, 0x50, R8 ;  /* 0x0000005004087825 */ /* 0x004fc800078e0008 */
[----:B------:R-:W-:-:S05]  /*00e0*/  IMAD R5, R5, 0x50, RZ ;  /* 0x0000005005057824 */ /* 0x000fca00078e02ff */
[----:B------:R-:W-:-:S05]  /*00f0*/  IADD3 R9, PT, PT, R9, R5, RZ ;  /* 0x0000000509097210 */ /* 0x000fca0007ffe0ff */
[----:B------:R-:W-:Y:S01]  /*0100*/  STG.E.64 desc[UR4][R8.64+0x40], R6 ;  /* 0x0000400608007986 */ /* 0x000fe2000c101b04 */
[----:B------:R-:W-:Y:S05]  /*0110*/  EXIT ;  /* 0x000000000000794d */ /* 0x000fea0003800000 */
.L_x_6:
        /* <DEDUP_REMOVED lines=14> */
.L_x_9:


//--------------------- .nv.shared.reserved.0     --------------------------
	.section	.nv.shared.reserved.0,"aw",@nobits
	.weak		__nv_reservedSMEM_offset_0_alias
	.size		__nv_reservedSMEM_offset_0_alias, 0, 64
	.other		__nv_reservedSMEM_offset_0_alias,@"STO_CUDA_RESERVED_SHARED STV_DEFAULT"
__nv_reservedSMEM_offset_0_alias:
	.zero		0
	.zero		64


//--------------------- .nv.constant0.update_bindless_array --------------------------
	.section	.nv.constant0.update_bindless_array,"a",@progbits
	.sectionflags	@""
	.align	4
.nv.constant0.update_bindless_array:
	.zero		916


//--------------------- .nv.constant0.update_accel --------------------------
	.section	.nv.constant0.update_accel,"a",@progbits
	.sectionflags	@""
	.align	4
.nv.constant0.update_accel:
	.zero		916


//--------------------- .nv.constant0.update_accel_instance_handles --------------------------
	.section	.nv.constant0.update_accel_instance_handles,"a",@progbits
	.sectionflags	@""
	.align	4
.nv.constant0.update_accel_instance_handles:
	.zero		916


//--------------------- SYMBOLS --------------------------

	.type		.nv.reservedSmem.offset0,@object
	.size		.nv.reservedSmem.offset0,0x4
